//
// Generated by NVIDIA NVVM Compiler
//
// Compiler Build ID: CL-36424714
// Cuda compilation tools, release 13.0, V13.0.88
// Based on NVVM 20.0.0
//

.version 9.0
.target sm_100
.address_size 64

	// .globl	_Z9shared_bwPjS_Pmj
// _ZZ9shared_bwPjS_PmjE1s has been demoted

.visible .entry _Z9shared_bwPjS_Pmj(
	.param .u64 .ptr .align 1 _Z9shared_bwPjS_Pmj_param_0,
	.param .u64 .ptr .align 1 _Z9shared_bwPjS_Pmj_param_1,
	.param .u64 .ptr .align 1 _Z9shared_bwPjS_Pmj_param_2,
	.param .u32 _Z9shared_bwPjS_Pmj_param_3
)
{
	.reg .pred 	%p<9>;
	.reg .b32 	%r<232>;
	.reg .b64 	%rd<78>;
	// demoted variable
	.shared .align 8 .b8 _ZZ9shared_bwPjS_PmjE1s[49152];
	ld.param.u64 	%rd24, [_Z9shared_bwPjS_Pmj_param_0];
	ld.param.u64 	%rd25, [_Z9shared_bwPjS_Pmj_param_1];
	ld.param.u64 	%rd26, [_Z9shared_bwPjS_Pmj_param_2];
	ld.param.u32 	%r9, [_Z9shared_bwPjS_Pmj_param_3];
	mov.u32 	%r10, %tid.x;
	mov.u32 	%r11, %ctaid.x;
	mov.u32 	%r12, %ntid.x;
	mad.lo.s32 	%r13, %r11, %r12, %r10;
	mov.u32 	%r14, %nctaid.x;
	mul.lo.s32 	%r1, %r12, %r14;
	cvt.u64.u32 	%rd1, %r13;
	setp.gt.u32 	%p1, %r13, 6143;
	@%p1 bra 	$L__BB0_11;
	cvt.u64.u32 	%rd2, %r9;
	cvt.u64.u32 	%rd3, %r1;
	add.s64 	%rd27, %rd3, %rd1;
	max.u64 	%rd28, %rd27, 6144;
	setp.lt.u64 	%p2, %rd27, 6144;
	selp.u64 	%rd4, 1, 0, %p2;
	add.s64 	%rd29, %rd27, %rd4;
	sub.s64 	%rd5, %rd28, %rd29;
	and.b64  	%rd30, %rd5, -4294967296;
	setp.ne.s64 	%p3, %rd30, 0;
	@%p3 bra 	$L__BB0_3;
	cvt.u32.u64 	%r15, %rd3;
	cvt.u32.u64 	%r16, %rd5;
	div.u32 	%r17, %r16, %r15;
	cvt.u64.u32 	%rd71, %r17;
	bra.uni 	$L__BB0_4;
$L__BB0_3:
	div.u64 	%rd71, %rd5, %rd3;
$L__BB0_4:
	add.s64 	%rd9, %rd71, %rd4;
	and.b64  	%rd31, %rd9, 3;
	setp.eq.s64 	%p4, %rd31, 3;
	mov.u64 	%rd76, %rd1;
	@%p4 bra 	$L__BB0_8;
	cvt.u32.u64 	%r18, %rd1;
	shl.b32 	%r19, %r18, 3;
	mov.u32 	%r20, _ZZ9shared_bwPjS_PmjE1s;
	add.s32 	%r230, %r20, %r19;
	shl.b32 	%r3, %r1, 3;
	add.s64 	%rd73, %rd2, %rd1;
	add.s64 	%rd33, %rd9, 1;
	and.b64  	%rd72, %rd33, 3;
	mov.b64 	%rd74, 0;
$L__BB0_6:
	.pragma "nounroll";
	mul.hi.u64 	%rd34, %rd73, -6148914691236517205;
	shr.u64 	%rd35, %rd34, 12;
	mul.lo.s64 	%rd36, %rd35, 6144;
	sub.s64 	%rd37, %rd2, %rd36;
	add.s64 	%rd38, %rd1, %rd74;
	add.s64 	%rd39, %rd38, %rd37;
	st.shared.u64 	[%r230], %rd39;
	add.s64 	%rd74, %rd74, %rd3;
	add.s32 	%r230, %r230, %r3;
	add.s64 	%rd73, %rd73, %rd3;
	add.s64 	%rd72, %rd72, -1;
	setp.ne.s64 	%p5, %rd72, 0;
	@%p5 bra 	$L__BB0_6;
	add.s64 	%rd76, %rd1, %rd74;
$L__BB0_8:
	setp.lt.u64 	%p6, %rd9, 3;
	@%p6 bra 	$L__BB0_11;
	mov.u32 	%r23, _ZZ9shared_bwPjS_PmjE1s;
$L__BB0_10:
	add.s64 	%rd40, %rd76, %rd2;
	mul.hi.u64 	%rd41, %rd40, -6148914691236517205;
	shr.u64 	%rd42, %rd41, 12;
	mul.lo.s64 	%rd43, %rd42, 6144;
	sub.s64 	%rd44, %rd40, %rd43;
	cvt.u32.u64 	%r21, %rd76;
	shl.b32 	%r22, %r21, 3;
	add.s32 	%r24, %r23, %r22;
	st.shared.u64 	[%r24], %rd44;
	add.s64 	%rd45, %rd76, %rd3;
	add.s64 	%rd46, %rd40, %rd3;
	mul.hi.u64 	%rd47, %rd46, -6148914691236517205;
	shr.u64 	%rd48, %rd47, 12;
	mul.lo.s64 	%rd49, %rd48, 6144;
	sub.s64 	%rd50, %rd46, %rd49;
	cvt.u32.u64 	%r25, %rd45;
	shl.b32 	%r26, %r25, 3;
	add.s32 	%r27, %r23, %r26;
	st.shared.u64 	[%r27], %rd50;
	add.s64 	%rd51, %rd45, %rd3;
	add.s64 	%rd52, %rd46, %rd3;
	mul.hi.u64 	%rd53, %rd52, -6148914691236517205;
	shr.u64 	%rd54, %rd53, 12;
	mul.lo.s64 	%rd55, %rd54, 6144;
	sub.s64 	%rd56, %rd52, %rd55;
	cvt.u32.u64 	%r28, %rd51;
	shl.b32 	%r29, %r28, 3;
	add.s32 	%r30, %r23, %r29;
	st.shared.u64 	[%r30], %rd56;
	add.s64 	%rd57, %rd51, %rd3;
	add.s64 	%rd58, %rd52, %rd3;
	mul.hi.u64 	%rd59, %rd58, -6148914691236517205;
	shr.u64 	%rd60, %rd59, 12;
	mul.lo.s64 	%rd61, %rd60, 6144;
	sub.s64 	%rd62, %rd58, %rd61;
	cvt.u32.u64 	%r31, %rd57;
	shl.b32 	%r32, %r31, 3;
	add.s32 	%r33, %r23, %r32;
	st.shared.u64 	[%r33], %rd62;
	add.s64 	%rd76, %rd57, %rd3;
	setp.lt.u64 	%p7, %rd76, 6144;
	@%p7 bra 	$L__BB0_10;
$L__BB0_11:
	// begin inline asm
	bar.sync 0;
	// end inline asm
	mov.b32 	%r231, 0;
	// begin inline asm
	mov.u32 %r34, %clock;
	// end inline asm
	mov.u32 	%r38, _ZZ9shared_bwPjS_PmjE1s;
	mov.u64 	%rd77, %rd1;
$L__BB0_12:
	cvt.u32.u64 	%r36, %rd77;
	shl.b32 	%r37, %r36, 3;
	add.s32 	%r39, %r38, %r37;
	ld.shared.u32 	%r40, [%r39];
	shl.b32 	%r41, %r40, 3;
	add.s32 	%r42, %r38, %r41;
	ld.shared.u32 	%r43, [%r42];
	shl.b32 	%r44, %r43, 3;
	add.s32 	%r45, %r38, %r44;
	ld.shared.u32 	%r46, [%r45];
	shl.b32 	%r47, %r46, 3;
	add.s32 	%r48, %r38, %r47;
	ld.shared.u32 	%r49, [%r48];
	shl.b32 	%r50, %r49, 3;
	add.s32 	%r51, %r38, %r50;
	ld.shared.u32 	%r52, [%r51];
	shl.b32 	%r53, %r52, 3;
	add.s32 	%r54, %r38, %r53;
	ld.shared.u32 	%r55, [%r54];
	shl.b32 	%r56, %r55, 3;
	add.s32 	%r57, %r38, %r56;
	ld.shared.u32 	%r58, [%r57];
	shl.b32 	%r59, %r58, 3;
	add.s32 	%r60, %r38, %r59;
	ld.shared.u32 	%r61, [%r60];
	shl.b32 	%r62, %r61, 3;
	add.s32 	%r63, %r38, %r62;
	ld.shared.u32 	%r64, [%r63];
	shl.b32 	%r65, %r64, 3;
	add.s32 	%r66, %r38, %r65;
	ld.shared.u32 	%r67, [%r66];
	shl.b32 	%r68, %r67, 3;
	add.s32 	%r69, %r38, %r68;
	ld.shared.u32 	%r70, [%r69];
	shl.b32 	%r71, %r70, 3;
	add.s32 	%r72, %r38, %r71;
	ld.shared.u32 	%r73, [%r72];
	shl.b32 	%r74, %r73, 3;
	add.s32 	%r75, %r38, %r74;
	ld.shared.u32 	%r76, [%r75];
	shl.b32 	%r77, %r76, 3;
	add.s32 	%r78, %r38, %r77;
	ld.shared.u32 	%r79, [%r78];
	shl.b32 	%r80, %r79, 3;
	add.s32 	%r81, %r38, %r80;
	ld.shared.u32 	%r82, [%r81];
	shl.b32 	%r83, %r82, 3;
	add.s32 	%r84, %r38, %r83;
	ld.shared.u32 	%r85, [%r84];
	shl.b32 	%r86, %r85, 3;
	add.s32 	%r87, %r38, %r86;
	ld.shared.u32 	%r88, [%r87];
	shl.b32 	%r89, %r88, 3;
	add.s32 	%r90, %r38, %r89;
	ld.shared.u32 	%r91, [%r90];
	shl.b32 	%r92, %r91, 3;
	add.s32 	%r93, %r38, %r92;
	ld.shared.u32 	%r94, [%r93];
	shl.b32 	%r95, %r94, 3;
	add.s32 	%r96, %r38, %r95;
	ld.shared.u32 	%r97, [%r96];
	shl.b32 	%r98, %r97, 3;
	add.s32 	%r99, %r38, %r98;
	ld.shared.u32 	%r100, [%r99];
	shl.b32 	%r101, %r100, 3;
	add.s32 	%r102, %r38, %r101;
	ld.shared.u32 	%r103, [%r102];
	shl.b32 	%r104, %r103, 3;
	add.s32 	%r105, %r38, %r104;
	ld.shared.u32 	%r106, [%r105];
	shl.b32 	%r107, %r106, 3;
	add.s32 	%r108, %r38, %r107;
	ld.shared.u32 	%r109, [%r108];
	shl.b32 	%r110, %r109, 3;
	add.s32 	%r111, %r38, %r110;
	ld.shared.u32 	%r112, [%r111];
	shl.b32 	%r113, %r112, 3;
	add.s32 	%r114, %r38, %r113;
	ld.shared.u32 	%r115, [%r114];
	shl.b32 	%r116, %r115, 3;
	add.s32 	%r117, %r38, %r116;
	ld.shared.u32 	%r118, [%r117];
	shl.b32 	%r119, %r118, 3;
	add.s32 	%r120, %r38, %r119;
	ld.shared.u32 	%r121, [%r120];
	shl.b32 	%r122, %r121, 3;
	add.s32 	%r123, %r38, %r122;
	ld.shared.u32 	%r124, [%r123];
	shl.b32 	%r125, %r124, 3;
	add.s32 	%r126, %r38, %r125;
	ld.shared.u32 	%r127, [%r126];
	shl.b32 	%r128, %r127, 3;
	add.s32 	%r129, %r38, %r128;
	ld.shared.u32 	%r130, [%r129];
	shl.b32 	%r131, %r130, 3;
	add.s32 	%r132, %r38, %r131;
	ld.shared.u32 	%r133, [%r132];
	shl.b32 	%r134, %r133, 3;
	add.s32 	%r135, %r38, %r134;
	ld.shared.u32 	%r136, [%r135];
	shl.b32 	%r137, %r136, 3;
	add.s32 	%r138, %r38, %r137;
	ld.shared.u32 	%r139, [%r138];
	shl.b32 	%r140, %r139, 3;
	add.s32 	%r141, %r38, %r140;
	ld.shared.u32 	%r142, [%r141];
	shl.b32 	%r143, %r142, 3;
	add.s32 	%r144, %r38, %r143;
	ld.shared.u32 	%r145, [%r144];
	shl.b32 	%r146, %r145, 3;
	add.s32 	%r147, %r38, %r146;
	ld.shared.u32 	%r148, [%r147];
	shl.b32 	%r149, %r148, 3;
	add.s32 	%r150, %r38, %r149;
	ld.shared.u32 	%r151, [%r150];
	shl.b32 	%r152, %r151, 3;
	add.s32 	%r153, %r38, %r152;
	ld.shared.u32 	%r154, [%r153];
	shl.b32 	%r155, %r154, 3;
	add.s32 	%r156, %r38, %r155;
	ld.shared.u32 	%r157, [%r156];
	shl.b32 	%r158, %r157, 3;
	add.s32 	%r159, %r38, %r158;
	ld.shared.u32 	%r160, [%r159];
	shl.b32 	%r161, %r160, 3;
	add.s32 	%r162, %r38, %r161;
	ld.shared.u32 	%r163, [%r162];
	shl.b32 	%r164, %r163, 3;
	add.s32 	%r165, %r38, %r164;
	ld.shared.u32 	%r166, [%r165];
	shl.b32 	%r167, %r166, 3;
	add.s32 	%r168, %r38, %r167;
	ld.shared.u32 	%r169, [%r168];
	shl.b32 	%r170, %r169, 3;
	add.s32 	%r171, %r38, %r170;
	ld.shared.u32 	%r172, [%r171];
	shl.b32 	%r173, %r172, 3;
	add.s32 	%r174, %r38, %r173;
	ld.shared.u32 	%r175, [%r174];
	shl.b32 	%r176, %r175, 3;
	add.s32 	%r177, %r38, %r176;
	ld.shared.u32 	%r178, [%r177];
	shl.b32 	%r179, %r178, 3;
	add.s32 	%r180, %r38, %r179;
	ld.shared.u32 	%r181, [%r180];
	shl.b32 	%r182, %r181, 3;
	add.s32 	%r183, %r38, %r182;
	ld.shared.u32 	%r184, [%r183];
	shl.b32 	%r185, %r184, 3;
	add.s32 	%r186, %r38, %r185;
	ld.shared.u32 	%r187, [%r186];
	shl.b32 	%r188, %r187, 3;
	add.s32 	%r189, %r38, %r188;
	ld.shared.u32 	%r190, [%r189];
	shl.b32 	%r191, %r190, 3;
	add.s32 	%r192, %r38, %r191;
	ld.shared.u32 	%r193, [%r192];
	shl.b32 	%r194, %r193, 3;
	add.s32 	%r195, %r38, %r194;
	ld.shared.u32 	%r196, [%r195];
	shl.b32 	%r197, %r196, 3;
	add.s32 	%r198, %r38, %r197;
	ld.shared.u32 	%r199, [%r198];
	shl.b32 	%r200, %r199, 3;
	add.s32 	%r201, %r38, %r200;
	ld.shared.u32 	%r202, [%r201];
	shl.b32 	%r203, %r202, 3;
	add.s32 	%r204, %r38, %r203;
	ld.shared.u32 	%r205, [%r204];
	shl.b32 	%r206, %r205, 3;
	add.s32 	%r207, %r38, %r206;
	ld.shared.u32 	%r208, [%r207];
	shl.b32 	%r209, %r208, 3;
	add.s32 	%r210, %r38, %r209;
	ld.shared.u32 	%r211, [%r210];
	shl.b32 	%r212, %r211, 3;
	add.s32 	%r213, %r38, %r212;
	ld.shared.u32 	%r214, [%r213];
	shl.b32 	%r215, %r214, 3;
	add.s32 	%r216, %r38, %r215;
	ld.shared.u32 	%r217, [%r216];
	shl.b32 	%r218, %r217, 3;
	add.s32 	%r219, %r38, %r218;
	ld.shared.u32 	%r220, [%r219];
	shl.b32 	%r221, %r220, 3;
	add.s32 	%r222, %r38, %r221;
	ld.shared.u32 	%r223, [%r222];
	shl.b32 	%r224, %r223, 3;
	add.s32 	%r225, %r38, %r224;
	ld.shared.u32 	%r226, [%r225];
	shl.b32 	%r227, %r226, 3;
	add.s32 	%r228, %r38, %r227;
	ld.shared.u64 	%rd77, [%r228];
	add.s32 	%r231, %r231, 64;
	setp.ne.s32 	%p8, %r231, 4096;
	@%p8 bra 	$L__BB0_12;
	cvta.to.global.u64 	%rd63, %rd24;
	cvta.to.global.u64 	%rd64, %rd25;
	cvta.to.global.u64 	%rd65, %rd26;
	// begin inline asm
	bar.sync 0;
	// end inline asm
	// begin inline asm
	mov.u32 %r229, %clock;
	// end inline asm
	shl.b64 	%rd66, %rd1, 2;
	add.s64 	%rd67, %rd63, %rd66;
	st.global.u32 	[%rd67], %r34;
	add.s64 	%rd68, %rd64, %rd66;
	st.global.u32 	[%rd68], %r229;
	shl.b64 	%rd69, %rd1, 3;
	add.s64 	%rd70, %rd65, %rd69;
	st.global.u64 	[%rd70], %rd77;
	ret;

}


// ===== COMPILED SASS (sm_100) =====

	.target	sm_100

	.elftype	@"ET_EXEC"


//--------------------- .note.nv.tkinfo           --------------------------
	.section	.note.nv.tkinfo,"",@"SHT_NOTE"
	.sectionflags	@"SHF_NOTE_NV_TKINFO"
	.tkinfo
        /*0018*/ 	.word	0x00000002
        /*0030*/ 	.string	""
        /*0030*/ 	.string	"ptxas"
        /*0030*/ 	.string	"Cuda compilation tools, release 13.0, V13.0.88"
        /*0030*/ 	.string	"Build cuda_13.0.r13.0/compiler.36424714_0"
        /*0030*/ 	.string	"-arch sm_100 -m 64 "



//--------------------- .note.nv.cuinfo           --------------------------
	.section	.note.nv.cuinfo,"",@"SHT_NOTE"
	.sectionflags	@"SHF_NOTE_NV_CUINFO"
        /*0018*/ 	.short	0x0002
        /*001a*/ 	.short	0x0064
        /*001c*/ 	.short	0x0082
	.zero		2


//--------------------- .nv.info                  --------------------------
	.section	.nv.info,"",@"SHT_CUDA_INFO"
	.align	4


	//----- nvinfo : EIATTR_REGCOUNT
	.align		4
        /*0000*/ 	.byte	0x04, 0x2f
        /*0002*/ 	.short	(.L_1 - .L_0)
	.align		4
.L_0:
        /*0004*/ 	.word	index@(_Z9shared_bwPjS_Pmj)
        /*0008*/ 	.word	0x0000001e


	//----- nvinfo : EIATTR_FRAME_SIZE
	.align		4
.L_1:
        /*000c*/ 	.byte	0x04, 0x11
        /*000e*/ 	.short	(.L_3 - .L_2)
	.align		4
.L_2:
        /*0010*/ 	.word	index@($__internal_0_$__cuda_sm20_div_u64)
        /*0014*/ 	.word	0x00000000


	//----- nvinfo : EIATTR_FRAME_SIZE
	.align		4
.L_3:
        /*0018*/ 	.byte	0x04, 0x11
        /*001a*/ 	.short	(.L_5 - .L_4)
	.align		4
.L_4:
        /*001c*/ 	.word	index@(_Z9shared_bwPjS_Pmj)
        /*0020*/ 	.word	0x00000000


	//----- nvinfo : EIATTR_MIN_STACK_SIZE
	.align		4
.L_5:
        /*0024*/ 	.byte	0x04, 0x12
        /*0026*/ 	.short	(.L_7 - .L_6)
	.align		4
.L_6:
        /*0028*/ 	.word	index@(_Z9shared_bwPjS_Pmj)
        /*002c*/ 	.word	0x00000000
.L_7:


//--------------------- .nv.compat                --------------------------
	.section	.nv.compat,"",@"SHT_CUDA_COMPAT_INFO"
	.align	4
        /*0000*/ 	.byte	0x02, 0x09, 0x00, 0x00, 0x02, 0x02, 0x01, 0x00, 0x02, 0x05, 0x05, 0x00, 0x03, 0x07, 0x01, 0x01
        /*0010*/ 	.byte	0x02, 0x03, 0x00, 0x00, 0x02, 0x06, 0x01, 0x00, 0x04, 0x0b, 0x08, 0x00, 0x09, 0x00, 0x00, 0x00
        /*0020*/ 	.byte	0x00, 0x00, 0x00, 0x00


//--------------------- .nv.info._Z9shared_bwPjS_Pmj --------------------------
	.section	.nv.info._Z9shared_bwPjS_Pmj,"",@"SHT_CUDA_INFO"
	.sectionflags	@""
	.align	4


	//----- nvinfo : EIATTR_CUDA_API_VERSION
	.align		4
        /*0000*/ 	.byte	0x04, 0x37
        /*0002*/ 	.short	(.L_9 - .L_8)
.L_8:
        /*0004*/ 	.word	0x00000082


	//----- nvinfo : EIATTR_KPARAM_INFO
	.align		4
.L_9:
        /*0008*/ 	.byte	0x04, 0x17
        /*000a*/ 	.short	(.L_11 - .L_10)
.L_10:
        /*000c*/ 	.word	0x00000000
        /*0010*/ 	.short	0x0003
        /*0012*/ 	.short	0x0018
        /*0014*/ 	.byte	0x00, 0xf0, 0x11, 0x00


	//----- nvinfo : EIATTR_KPARAM_INFO
	.align		4
.L_11:
        /*0018*/ 	.byte	0x04, 0x17
        /*001a*/ 	.short	(.L_13 - .L_12)
.L_12:
        /*001c*/ 	.word	0x00000000
        /*0020*/ 	.short	0x0002
        /*0022*/ 	.short	0x0010
        /*0024*/ 	.byte	0x00, 0xf5, 0x21, 0x00


	//----- nvinfo : EIATTR_KPARAM_INFO
	.align		4
.L_13:
        /*0028*/ 	.byte	0x04, 0x17
        /*002a*/ 	.short	(.L_15 - .L_14)
.L_14:
        /*002c*/ 	.word	0x00000000
        /*0030*/ 	.short	0x0001
        /*0032*/ 	.short	0x0008
        /*0034*/ 	.byte	0x00, 0xf5, 0x21, 0x00


	//----- nvinfo : EIATTR_KPARAM_INFO
	.align		4
.L_15:
        /*0038*/ 	.byte	0x04, 0x17
        /*003a*/ 	.short	(.L_17 - .L_16)
.L_16:
        /*003c*/ 	.word	0x00000000
        /*0040*/ 	.short	0x0000
        /*0042*/ 	.short	0x0000
        /*0044*/ 	.byte	0x00, 0xf5, 0x21, 0x00


	//----- nvinfo : EIATTR_SPARSE_MMA_MASK
	.align		4
.L_17:
        /*0048*/ 	.byte	0x03, 0x50
        /*004a*/ 	.short	0x0000


	//----- nvinfo : EIATTR_MAXREG_COUNT
	.align		4
        /*004c*/ 	.byte	0x03, 0x1b
        /*004e*/ 	.short	0x00ff


	//----- nvinfo : EIATTR_NUM_BARRIERS
	.align		4
        /*0050*/ 	.byte	0x02, 0x4c
        /*0052*/ 	.byte	0x01
	.zero		1


	//----- nvinfo : EIATTR_MERCURY_ISA_VERSION
	.align		4
        /*0054*/ 	.byte	0x03, 0x5f
        /*0056*/ 	.short	0x0101


	//----- nvinfo : EIATTR_VRC_CTA_INIT_COUNT
	.align		4
        /*0058*/ 	.byte	0x02, 0x4a
	.zero		1
	.zero		1


	//----- nvinfo : EIATTR_EXIT_INSTR_OFFSETS
	.align		4
        /*005c*/ 	.byte	0x04, 0x1c
        /*005e*/ 	.short	(.L_19 - .L_18)


	//   ....[0]....
.L_18:
        /*0060*/ 	.word	0x000014f0


	//----- nvinfo : EIATTR_CRS_STACK_SIZE
	.align		4
.L_19:
        /*0064*/ 	.byte	0x04, 0x1e
        /*0066*/ 	.short	(.L_21 - .L_20)
.L_20:
        /*0068*/ 	.word	0x00000000


	//----- nvinfo : EIATTR_CBANK_PARAM_SIZE
	.align		4
.L_21:
        /*006c*/ 	.byte	0x03, 0x19
        /*006e*/ 	.short	0x001c


	//----- nvinfo : EIATTR_PARAM_CBANK
	.align		4
        /*0070*/ 	.byte	0x04, 0x0a
        /*0072*/ 	.short	(.L_23 - .L_22)
	.align		4
.L_22:
        /*0074*/ 	.word	index@(.nv.constant0._Z9shared_bwPjS_Pmj)
        /*0078*/ 	.short	0x0380
        /*007a*/ 	.short	0x001c


	//----- nvinfo : EIATTR_SW_WAR
	.align		4
.L_23:
        /*007c*/ 	.byte	0x04, 0x36
        /*007e*/ 	.short	(.L_25 - .L_24)
.L_24:
        /*0080*/ 	.word	0x00000008
.L_25:


//--------------------- .nv.callgraph             --------------------------
	.section	.nv.callgraph,"",@"SHT_CUDA_CALLGRAPH"
	.align	4
	.sectionentsize	8
	.align		4
        /*0000*/ 	.word	0x00000000
	.align		4
        /*0004*/ 	.word	0xffffffff
	.align		4
        /*0008*/ 	.word	0x00000000
	.align		4
        /*000c*/ 	.word	0xfffffffe
	.align		4
        /*0010*/ 	.word	0x00000000
	.align		4
        /*0014*/ 	.word	0xfffffffd
	.align		4
        /*0018*/ 	.word	0x00000000
	.align		4
        /*001c*/ 	.word	0xfffffffc


//--------------------- .text._Z9shared_bwPjS_Pmj --------------------------
	.section	.text._Z9shared_bwPjS_Pmj,"ax",@progbits
	.align	128
        .global         _Z9shared_bwPjS_Pmj
        .type           _Z9shared_bwPjS_Pmj,@function
        .size           _Z9shared_bwPjS_Pmj,(.L_x_12 - _Z9shared_bwPjS_Pmj)
        .other          _Z9shared_bwPjS_Pmj,@"STO_CUDA_ENTRY STV_DEFAULT"
_Z9shared_bwPjS_Pmj:
.text._Z9shared_bwPjS_Pmj:
[----:B------:R-:W-:Y:S01]  /*0000*/  LDC R1, c[0x0][0x37c] ;  /* 0x0000df00ff017b82 */ /* 0x000fe20000000800 */
[----:B------:R-:W0:Y:S07]  /*0010*/  S2R R0, SR_TID.X ;  /* 0x0000000000007919 */ /* 0x000e2e0000002100 */
[----:B------:R-:W0:Y:S01]  /*0020*/  S2UR UR4, SR_CTAID.X ;  /* 0x00000000000479c3 */ /* 0x000e220000002500 */
[----:B------:R-:W1:Y:S01]  /*0030*/  LDCU UR6, c[0x0][0x398] ;  /* 0x00007300ff0677ac */ /* 0x000e620008000800 */
[----:B------:R-:W-:Y:S06]  /*0040*/  BSSY.RECONVERGENT B0, `(.L_x_0) ;  /* 0x00000af000007945 */ /* 0x000fec0003800200 */
[----:B------:R-:W0:Y:S01]  /*0050*/  LDC R3, c[0x0][0x360] ;  /* 0x0000d800ff037b82 */ /* 0x000e220000000800 */
[----:B------:R-:W2:Y:S01]  /*0060*/  LDCU UR5, c[0x0][0x370] ;  /* 0x00006e00ff0577ac */ /* 0x000ea20008000800 */
[----:B0-----:R-:W-:-:S02]  /*0070*/  IMAD R0, R3, UR4, R0 ;  /* 0x0000000403007c24 */ /* 0x001fc4000f8e0200 */
[----:B--2---:R-:W-:-:S03]  /*0080*/  IMAD R2, R3, UR5, RZ ;  /* 0x0000000503027c24 */ /* 0x004fc6000f8e02ff */
[----:B------:R-:W-:-:S13]  /*0090*/  ISETP.GT.U32.AND P0, PT, R0, 0x17ff, PT ;  /* 0x000017ff0000780c */ /* 0x000fda0003f04070 */
[----:B-1----:R-:W-:Y:S05]  /*00a0*/  @P0 BRA `(.L_x_1) ;  /* 0x0000000800a00947 */ /* 0x002fea0003800000 */
[----:B------:R-:W-:Y:S01]  /*00b0*/  IADD3 R5, P1, PT, R0, R2, RZ ;  /* 0x0000000200057210 */ /* 0x000fe20007f3e0ff */
[----:B------:R-:W-:Y:S03]  /*00c0*/  BSSY.RECONVERGENT B1, `(.L_x_2) ;  /* 0x0000023000017945 */ /* 0x000fe60003800200 */
[C---:B------:R-:W-:Y:S01]  /*00d0*/  ISETP.GE.U32.AND P0, PT, R5.reuse, 0x1800, PT ;  /* 0x000018000500780c */ /* 0x040fe20003f06070 */
[----:B------:R-:W-:Y:S01]  /*00e0*/  IMAD.X R7, RZ, RZ, RZ, P1 ;  /* 0x000000ffff077224 */ /* 0x000fe200008e06ff */
[----:B------:R-:W-:-:S04]  /*00f0*/  ISETP.GT.U32.AND P1, PT, R5, 0x1800, PT ;  /* 0x000018000500780c */ /* 0x000fc80003f24070 */
[C---:B------:R-:W-:Y:S02]  /*0100*/  ISETP.GE.U32.AND.EX P0, PT, R7.reuse, RZ, PT, P0 ;  /* 0x000000ff0700720c */ /* 0x040fe40003f06100 */
[----:B------:R-:W-:Y:S02]  /*0110*/  ISETP.GT.U32.AND.EX P1, PT, R7, RZ, PT, P1 ;  /* 0x000000ff0700720c */ /* 0x000fe40003f24110 */
[----:B------:R-:W-:Y:S02]  /*0120*/  SEL R3, RZ, 0x1, P0 ;  /* 0x00000001ff037807 */ /* 0x000fe40000000000 */
[----:B------:R-:W-:Y:S02]  /*0130*/  SEL R4, R5, 0x1800, P1 ;  /* 0x0000180005047807 */ /* 0x000fe40000800000 */
[----:B------:R-:W-:Y:S02]  /*0140*/  SEL R6, R7, RZ, P1 ;  /* 0x000000ff07067207 */ /* 0x000fe40000800000 */
[----:B------:R-:W-:-:S04]  /*0150*/  IADD3 R5, P0, P1, R4, -R5, -R3 ;  /* 0x8000000504057210 */ /* 0x000fc8000791e803 */
[----:B------:R-:W-:-:S04]  /*0160*/  IADD3.X R6, PT, PT, R6, -0x1, ~R7, P0, P1 ;  /* 0xffffffff06067810 */ /* 0x000fc800007e2c07 */
[----:B------:R-:W-:-:S13]  /*0170*/  ISETP.NE.U32.AND P0, PT, R6, RZ, PT ;  /* 0x000000ff0600720c */ /* 0x000fda0003f05070 */
[----:B------:R-:W-:Y:S05]  /*0180*/  @P0 BRA `(.L_x_3) ;  /* 0x0000000000500947 */ /* 0x000fea0003800000 */
[----:B------:R-:W0:Y:S01]  /*0190*/  I2F.U32.RP R4, R2 ;  /* 0x0000000200047306 */ /* 0x000e220000209000 */
[----:B------:R-:W-:Y:S01]  /*01a0*/  IMAD.MOV R9, RZ, RZ, -R2 ;  /* 0x000000ffff097224 */ /* 0x000fe200078e0a02 */
[----:B------:R-:W-:Y:S01]  /*01b0*/  ISETP.NE.U32.AND P2, PT, R2, RZ, PT ;  /* 0x000000ff0200720c */ /* 0x000fe20003f45070 */
[----:B------:R-:W-:-:S05]  /*01c0*/  IMAD.MOV.U32 R11, RZ, RZ, RZ ;  /* 0x000000ffff0b7224 */ /* 0x000fca00078e00ff */
[----:B0-----:R-:W0:Y:S02]  /*01d0*/  MUFU.RCP R4, R4 ;  /* 0x0000000400047308 */ /* 0x001e240000001000 */
[----:B0-----:R-:W-:-:S06]  /*01e0*/  VIADD R6, R4, 0xffffffe ;  /* 0x0ffffffe04067836 */ /* 0x001fcc0000000000 */
[----:B------:R0:W1:Y:S02]  /*01f0*/  F2I.FTZ.U32.TRUNC.NTZ R7, R6 ;  /* 0x0000000600077305 */ /* 0x000064000021f000 */
[----:B0-----:R-:W-:Y:S02]  /*0200*/  IMAD.MOV.U32 R6, RZ, RZ, RZ ;  /* 0x000000ffff067224 */ /* 0x001fe400078e00ff */
[----:B-1----:R-:W-:-:S04]  /*0210*/  IMAD R9, R9, R7, RZ ;  /* 0x0000000709097224 */ /* 0x002fc800078e02ff */
[----:B------:R-:W-:-:S06]  /*0220*/  IMAD.HI.U32 R8, R7, R9, R6 ;  /* 0x0000000907087227 */ /* 0x000fcc00078e0006 */
[----:B------:R-:W-:-:S04]  /*0230*/  IMAD.HI.U32 R10, R8, R5, RZ ;  /* 0x00000005080a7227 */ /* 0x000fc800078e00ff */
[----:B------:R-:W-:-:S04]  /*0240*/  IMAD.MOV R7, RZ, RZ, -R10 ;  /* 0x000000ffff077224 */ /* 0x000fc800078e0a0a */
[----:B------:R-:W-:-:S05]  /*0250*/  IMAD R5, R2, R7, R5 ;  /* 0x0000000702057224 */ /* 0x000fca00078e0205 */
[----:B------:R-:W-:-:S13]  /*0260*/  ISETP.GE.U32.AND P0, PT, R5, R2, PT ;  /* 0x000000020500720c */ /* 0x000fda0003f06070 */
[----:B------:R-:W-:Y:S02]  /*0270*/  @P0 IMAD.IADD R5, R5, 0x1, -R2 ;  /* 0x0000000105050824 */ /* 0x000fe400078e0a02 */
[----:B------:R-:W-:-:S03]  /*0280*/  @P0 VIADD R10, R10, 0x1 ;  /* 0x000000010a0a0836 */ /* 0x000fc60000000000 */
[----:B------:R-:W-:-:S13]  /*0290*/  ISETP.GE.U32.AND P1, PT, R5, R2, PT ;  /* 0x000000020500720c */ /* 0x000fda0003f26070 */
[----:B------:R-:W-:Y:S01]  /*02a0*/  @P1 VIADD R10, R10, 0x1 ;  /* 0x000000010a0a1836 */ /* 0x000fe20000000000 */
[----:B------:R-:W-:Y:S01]  /*02b0*/  @!P2 LOP3.LUT R10, RZ, R2, RZ, 0x33, !PT ;  /* 0x00000002ff0aa212 */ /* 0x000fe200078e33ff */
[----:B------:R-:W-:Y:S06]  /*02c0*/  BRA `(.L_x_4) ;  /* 0x0000000000087947 */ /* 0x000fec0003800000 */
.L_x_3:
[----:B------:R-:W-:-:S07]  /*02d0*/  MOV R4, 0x2f0 ;  /* 0x000002f000047802 */ /* 0x000fce0000000f00 */
[----:B------:R-:W-:Y:S05]  /*02e0*/  CALL.REL.NOINC `($__internal_0_$__cuda_sm20_div_u64) ;  /* 0x0000001000847944 */ /* 0x000fea0003c00000 */
.L_x_4:
[----:B------:R-:W-:Y:S05]  /*02f0*/  BSYNC.RECONVERGENT B1 ;  /* 0x0000000000017941 */ /* 0x000fea0003800200 */
.L_x_2:
[----:B------:R-:W-:Y:S01]  /*0300*/  IADD3 R3, P1, PT, R10, R3, RZ ;  /* 0x000000030a037210 */ /* 0x000fe20007f3e0ff */
[----:B------:R-:W-:Y:S01]  /*0310*/  BSSY.RECONVERGENT B1, `(.L_x_5) ;  /* 0x0000032000017945 */ /* 0x000fe20003800200 */
[----:B------:R-:W-:Y:S02]  /*0320*/  IMAD.MOV.U32 R27, RZ, RZ, R0 ;  /* 0x000000ffff1b7224 */ /* 0x000fe400078e0000 */
[----:B------:R-:W-:Y:S01]  /*0330*/  LOP3.LUT R4, R3, 0x3, RZ, 0xc0, !PT ;  /* 0x0000000303047812 */ /* 0x000fe200078ec0ff */
[----:B------:R-:W-:Y:S02]  /*0340*/  IMAD.X R10, RZ, RZ, R11, P1 ;  /* 0x000000ffff0a7224 */ /* 0x000fe400008e060b */
[----:B------:R-:W-:Y:S01]  /*0350*/  IMAD.MOV.U32 R26, RZ, RZ, RZ ;  /* 0x000000ffff1a7224 */ /* 0x000fe200078e00ff */
[----:B------:R-:W-:-:S04]  /*0360*/  ISETP.NE.U32.AND P0, PT, R4, 0x3, PT ;  /* 0x000000030400780c */ /* 0x000fc80003f05070 */
[----:B------:R-:W-:-:S13]  /*0370*/  ISETP.NE.AND.EX P0, PT, RZ, RZ, PT, P0 ;  /* 0x000000ffff00720c */ /* 0x000fda0003f05300 */
[----:B------:R-:W-:Y:S05]  /*0380*/  @!P0 BRA `(.L_x_6) ;  /* 0x0000000000a88947 */ /* 0x000fea0003800000 */
[----:B------:R-:W0:Y:S01]  /*0390*/  S2UR UR5, SR_CgaCtaId ;  /* 0x00000000000579c3 */ /* 0x000e220000008800 */
[----:B------:R-:W-:Y:S01]  /*03a0*/  UMOV UR4, 0x400 ;  /* 0x0000040000047882 */ /* 0x000fe20000000000 */
[----:B------:R-:W-:Y:S01]  /*03b0*/  VIADD R14, R3, 0x1 ;  /* 0x00000001030e7836 */ /* 0x000fe20000000000 */
[----:B------:R-:W-:Y:S01]  /*03c0*/  BSSY.RECONVERGENT B2, `(.L_x_7) ;  /* 0x0000024000027945 */ /* 0x000fe20003800200 */
[----:B------:R-:W-:Y:S01]  /*03d0*/  IMAD.MOV.U32 R12, RZ, RZ, RZ ;  /* 0x000000ffff0c7224 */ /* 0x000fe200078e00ff */
[----:B------:R-:W-:Y:S02]  /*03e0*/  CS2R R26, SRZ ;  /* 0x00000000001a7805 */ /* 0x000fe4000001ff00 */
[----:B------:R-:W-:Y:S01]  /*03f0*/  LOP3.LUT R14, R14, 0x3, RZ, 0xc0, !PT ;  /* 0x000000030e0e7812 */ /* 0x000fe200078ec0ff */
[----:B------:R-:W1:Y:S01]  /*0400*/  LDC R11, c[0x0][0x398] ;  /* 0x0000e600ff0b7b82 */ /* 0x000e620000000800 */
[----:B0-----:R-:W-:-:S06]  /*0410*/  ULEA UR4, UR5, UR4, 0x18 ;  /* 0x0000000405047291 */ /* 0x001fcc000f8ec0ff */
[C---:B------:R-:W-:Y:S02]  /*0420*/  LEA R17, R0.reuse, UR4, 0x3 ;  /* 0x0000000400117c11 */ /* 0x040fe4000f8e18ff */
[----:B-1----:R-:W-:-:S05]  /*0430*/  IADD3 R13, P0, PT, R0, R11, RZ ;  /* 0x0000000b000d7210 */ /* 0x002fca0007f1e0ff */
[----:B------:R-:W-:-:S08]  /*0440*/  IMAD.X R15, RZ, RZ, RZ, P0 ;  /* 0x000000ffff0f7224 */ /* 0x000fd000000e06ff */
.L_x_8:
[----:B------:R-:W-:-:S04]  /*0450*/  IMAD.WIDE.U32 R4, R15, -0x55555555, RZ ;  /* 0xaaaaaaab0f047825 */ /* 0x000fc800078e00ff */
[----:B------:R-:W-:-:S04]  /*0460*/  IMAD.WIDE.U32 R6, R13, -0x55555555, RZ ;  /* 0xaaaaaaab0d067825 */ /* 0x000fc800078e00ff */
[----:B------:R-:W-:Y:S01]  /*0470*/  IMAD.WIDE.U32 R4, P0, R13, -0x55555556, R4 ;  /* 0xaaaaaaaa0d047825 */ /* 0x000fe20007800004 */
[----:B------:R-:W-:-:S03]  /*0480*/  IADD3 R13, P2, PT, R2, R13, RZ ;  /* 0x0000000d020d7210 */ /* 0x000fc60007f5e0ff */
[----:B------:R-:W-:Y:S01]  /*0490*/  IMAD.X R9, RZ, RZ, RZ, P0 ;  /* 0x000000ffff097224 */ /* 0x000fe200000e06ff */
[----:B------:R-:W-:Y:S01]  /*04a0*/  IADD3 RZ, P0, PT, R7, R4, RZ ;  /* 0x0000000407ff7210 */ /* 0x000fe20007f1e0ff */
[----:B------:R-:W-:Y:S02]  /*04b0*/  IMAD.MOV.U32 R8, RZ, RZ, R5 ;  /* 0x000000ffff087224 */ /* 0x000fe400078e0005 */
[----:B------:R-:W-:Y:S02]  /*04c0*/  IMAD.MOV.U32 R4, RZ, RZ, R11 ;  /* 0x000000ffff047224 */ /* 0x000fe400078e000b */
[----:B------:R-:W-:-:S04]  /*04d0*/  IMAD.WIDE.U32.X R8, R15, -0x55555556, R8, P0 ;  /* 0xaaaaaaaa0f087825 */ /* 0x000fc800000e0408 */
[----:B------:R-:W-:Y:S01]  /*04e0*/  IMAD.MOV.U32 R5, RZ, RZ, RZ ;  /* 0x000000ffff057224 */ /* 0x000fe200078e00ff */
[----:B------:R-:W-:Y:S01]  /*04f0*/  SHF.R.U32.HI R6, RZ, 0xc, R9 ;  /* 0x0000000cff067819 */ /* 0x000fe20000011609 */
[----:B------:R-:W-:Y:S01]  /*0500*/  IMAD.X R15, RZ, RZ, R15, P2 ;  /* 0x000000ffff0f7224 */ /* 0x000fe200010e060f */
[----:B------:R-:W-:-:S03]  /*0510*/  SHF.R.U64 R9, R8, 0xc, R9 ;  /* 0x0000000c08097819 */ /* 0x000fc60000001209 */
[----:B------:R-:W-:Y:S02]  /*0520*/  IMAD R6, R6, -0x1800, RZ ;  /* 0xffffe80006067824 */ /* 0x000fe400078e02ff */
[----:B------:R-:W-:-:S05]  /*0530*/  IMAD.WIDE.U32 R4, R9, -0x1800, R4 ;  /* 0xffffe80009047825 */ /* 0x000fca00078e0004 */
[----:B------:R-:W-:Y:S02]  /*0540*/  IADD3 R5, PT, PT, R5, -R9, R6 ;  /* 0x8000000905057210 */ /* 0x000fe40007ffe006 */
[----:B------:R-:W-:-:S04]  /*0550*/  IADD3 R4, P0, P1, R4, R0, R27 ;  /* 0x0000000004047210 */ /* 0x000fc8000791e01b */
[--C-:B------:R-:W-:Y:S02]  /*0560*/  IADD3.X R5, PT, PT, R5, RZ, R26.reuse, P0, P1 ;  /* 0x000000ff05057210 */ /* 0x100fe400007e241a */
[----:B------:R-:W-:Y:S02]  /*0570*/  IADD3 R14, P0, PT, R14, -0x1, RZ ;  /* 0xffffffff0e0e7810 */ /* 0x000fe40007f1e0ff */
[----:B------:R-:W-:Y:S01]  /*0580*/  IADD3 R27, P1, PT, R2, R27, RZ ;  /* 0x0000001b021b7210 */ /* 0x000fe20007f3e0ff */
[----:B------:R0:W-:Y:S01]  /*0590*/  STS.64 [R17], R4 ;  /* 0x0000000411007388 */ /* 0x0001e20000000a00 */
[----:B------:R-:W-:Y:S02]  /*05a0*/  IADD3.X R12, PT, PT, R12, -0x1, RZ, P0, !PT ;  /* 0xffffffff0c0c7810 */ /* 0x000fe400007fe4ff */
[----:B------:R-:W-:Y:S01]  /*05b0*/  ISETP.NE.U32.AND P0, PT, R14, RZ, PT ;  /* 0x000000ff0e00720c */ /* 0x000fe20003f05070 */
[----:B------:R-:W-:-:S03]  /*05c0*/  IMAD.X R26, RZ, RZ, R26, P1 ;  /* 0x000000ffff1a7224 */ /* 0x000fc600008e061a */
[----:B------:R-:W-:Y:S01]  /*05d0*/  ISETP.NE.AND.EX P0, PT, R12, RZ, PT, P0 ;  /* 0x000000ff0c00720c */ /* 0x000fe20003f05300 */
[----:B0-----:R-:W-:-:S12]  /*05e0*/  IMAD R17, R2, 0x8, R17 ;  /* 0x0000000802117824 */ /* 0x001fd800078e0211 */
[----:B------:R-:W-:Y:S05]  /*05f0*/  @P0 BRA `(.L_x_8) ;  /* 0xfffffffc00940947 */ /* 0x000fea000383ffff */
[----:B------:R-:W-:Y:S05]  /*0600*/  BSYNC.RECONVERGENT B2 ;  /* 0x0000000000027941 */ /* 0x000fea0003800200 */
.L_x_7:
[----:B------:R-:W-:-:S05]  /*0610*/  IADD3 R27, P0, PT, R0, R27, RZ ;  /* 0x0000001b001b7210 */ /* 0x000fca0007f1e0ff */
[----:B------:R-:W-:-:S08]  /*0620*/  IMAD.X R26, RZ, RZ, R26, P0 ;  /* 0x000000ffff1a7224 */ /* 0x000fd000000e061a */
.L_x_6:
[----:B------:R-:W-:Y:S05]  /*0630*/  BSYNC.RECONVERGENT B1 ;  /* 0x0000000000017941 */ /* 0x000fea0003800200 */
.L_x_5:
[----:B------:R-:W-:-:S04]  /*0640*/  ISETP.GE.U32.AND P0, PT, R3, 0x3, PT ;  /* 0x000000030300780c */ /* 0x000fc80003f06070 */
[----:B------:R-:W-:-:S13]  /*0650*/  ISETP.GE.U32.AND.EX P0, PT, R10, RZ, PT, P0 ;  /* 0x000000ff0a00720c */ /* 0x000fda0003f06100 */
[----:B------:R-:W-:Y:S05]  /*0660*/  @!P0 BRA `(.L_x_1) ;  /* 0x0000000400308947 */ /* 0x000fea0003800000 */
[----:B------:R-:W0:Y:S01]  /*0670*/  S2R R4, SR_CgaCtaId ;  /* 0x0000000000047919 */ /* 0x000e220000008800 */
[----:B------:R-:W-:-:S04]  /*0680*/  MOV R3, 0x400 ;  /* 0x0000040000037802 */ /* 0x000fc80000000f00 */
[----:B0-----:R-:W-:-:S07]  /*0690*/  LEA R3, R4, R3, 0x18 ;  /* 0x0000000304037211 */ /* 0x001fce00078ec0ff */
.L_x_9:
[----:B------:R-:W-:-:S05]  /*06a0*/  IADD3 R4, P0, PT, R27, UR6, RZ ;  /* 0x000000061b047c10 */ /* 0x000fca000ff1e0ff */
[----:B------:R-:W-:Y:S01]  /*06b0*/  IMAD.X R5, RZ, RZ, R26, P0 ;  /* 0x000000ffff057224 */ /* 0x000fe200000e061a */
[----:B------:R-:W-:Y:S01]  /*06c0*/  IADD3 R6, P0, PT, R2, R4, RZ ;  /* 0x0000000402067210 */ /* 0x000fe20007f1e0ff */
[----:B------:R-:W-:-:S03]  /*06d0*/  IMAD.WIDE.U32 R10, R4, -0x55555555, RZ ;  /* 0xaaaaaaab040a7825 */ /* 0x000fc600078e00ff */
[----:B------:R-:W-:Y:S01]  /*06e0*/  IADD3 R8, P1, PT, R2, R6, RZ ;  /* 0x0000000602087210 */ /* 0x000fe20007f3e0ff */
[----:B------:R-:W-:-:S04]  /*06f0*/  IMAD.WIDE.U32 R18, R5, -0x55555555, RZ ;  /* 0xaaaaaaab05127825 */ /* 0x000fc800078e00ff */
[----:B------:R-:W-:Y:S02]  /*0700*/  IMAD.X R7, RZ, RZ, R5, P0 ;  /* 0x000000ffff077224 */ /* 0x000fe400000e0605 */
[----:B------:R-:W-:-:S04]  /*0710*/  IMAD.WIDE.U32 R18, P0, R4, -0x55555556, R18 ;  /* 0xaaaaaaaa04127825 */ /* 0x000fc80007800012 */
[----:B------:R-:W-:Y:S01]  /*0720*/  IMAD.WIDE.U32 R12, R7, -0x55555555, RZ ;  /* 0xaaaaaaab070c7825 */ /* 0x000fe200078e00ff */
[----:B------:R-:W-:-:S03]  /*0730*/  IADD3 RZ, P3, PT, R11, R18, RZ ;  /* 0x000000120bff7210 */ /* 0x000fc60007f7e0ff */
[----:B------:R-:W-:Y:S01]  /*0740*/  IMAD.X R9, RZ, RZ, R7, P1 ;  /* 0x000000ffff097224 */ /* 0x000fe200008e0607 */
[----:B------:R-:W-:Y:S01]  /*0750*/  IADD3 R10, P1, PT, R2, R8, RZ ;  /* 0x00000008020a7210 */ /* 0x000fe20007f3e0ff */
[----:B------:R-:W-:-:S04]  /*0760*/  IMAD.WIDE.U32 R20, R6, -0x55555555, RZ ;  /* 0xaaaaaaab06147825 */ /* 0x000fc800078e00ff */
[----:B------:R-:W-:-:S04]  /*0770*/  IMAD.WIDE.U32 R14, R9, -0x55555555, RZ ;  /* 0xaaaaaaab090e7825 */ /* 0x000fc800078e00ff */
[----:B------:R-:W-:-:S04]  /*0780*/  IMAD.WIDE.U32 R12, P4, R6, -0x55555556, R12 ;  /* 0xaaaaaaaa060c7825 */ /* 0x000fc8000788000c */
[----:B------:R-:W-:Y:S02]  /*0790*/  IMAD.X R11, RZ, RZ, R9, P1 ;  /* 0x000000ffff0b7224 */ /* 0x000fe400008e0609 */
[----:B------:R-:W-:Y:S01]  /*07a0*/  IMAD.X R23, RZ, RZ, RZ, P0 ;  /* 0x000000ffff177224 */ /* 0x000fe200000e06ff */
[----:B------:R-:W-:Y:S01]  /*07b0*/  IADD3 RZ, P0, PT, R21, R12, RZ ;  /* 0x0000000c15ff7210 */ /* 0x000fe20007f1e0ff */
[----:B------:R-:W-:-:S04]  /*07c0*/  IMAD.WIDE.U32 R16, R8, -0x55555555, RZ ;  /* 0xaaaaaaab08107825 */ /* 0x000fc800078e00ff */
[----:B------:R-:W-:-:S04]  /*07d0*/  IMAD.WIDE.U32 R14, P2, R8, -0x55555556, R14 ;  /* 0xaaaaaaaa080e7825 */ /* 0x000fc8000784000e */
[----:B------:R-:W-:Y:S01]  /*07e0*/  IMAD.WIDE.U32 R20, R11, -0x55555555, RZ ;  /* 0xaaaaaaab0b147825 */ /* 0x000fe200078e00ff */
[----:B------:R-:W-:-:S03]  /*07f0*/  IADD3 RZ, P1, PT, R17, R14, RZ ;  /* 0x0000000e11ff7210 */ /* 0x000fc60007f3e0ff */
[----:B------:R-:W-:Y:S02]  /*0800*/  IMAD.MOV.U32 R22, RZ, RZ, R19 ;  /* 0x000000ffff167224 */ /* 0x000fe400078e0013 */
[----:B------:R-:W-:Y:S02]  /*0810*/  IMAD.X R19, RZ, RZ, RZ, P4 ;  /* 0x000000ffff137224 */ /* 0x000fe400020e06ff */
[----:B------:R-:W-:Y:S02]  /*0820*/  IMAD.MOV.U32 R18, RZ, RZ, R13 ;  /* 0x000000ffff127224 */ /* 0x000fe400078e000d */
[----:B------:R-:W-:-:S04]  /*0830*/  IMAD.WIDE.U32 R16, R10, -0x55555555, RZ ;  /* 0xaaaaaaab0a107825 */ /* 0x000fc800078e00ff */
[----:B------:R-:W-:-:S04]  /*0840*/  IMAD.WIDE.U32 R20, P4, R10, -0x55555556, R20 ;  /* 0xaaaaaaaa0a147825 */ /* 0x000fc80007880014 */
[----:B------:R-:W-:-:S04]  /*0850*/  IMAD.WIDE.U32.X R22, R5, -0x55555556, R22, P3 ;  /* 0xaaaaaaaa05167825 */ /* 0x000fc800018e0416 */
[----:B------:R-:W-:Y:S01]  /*0860*/  IMAD.WIDE.U32.X R18, R7, -0x55555556, R18, P0 ;  /* 0xaaaaaaaa07127825 */ /* 0x000fe200000e0412 */
[----:B------:R-:W-:-:S03]  /*0870*/  IADD3 R16, P0, PT, R2, R27, RZ ;  /* 0x0000001b02107210 */ /* 0x000fc60007f1e0ff */
[----:B------:R-:W-:Y:S01]  /*0880*/  IMAD.X R25, RZ, RZ, RZ, P2 ;  /* 0x000000ffff197224 */ /* 0x000fe200010e06ff */
[----:B------:R-:W-:Y:S01]  /*0890*/  IADD3 RZ, P2, PT, R17, R20, RZ ;  /* 0x0000001411ff7210 */ /* 0x000fe20007f5e0ff */
[----:B------:R-:W-:Y:S01]  /*08a0*/  IMAD.MOV.U32 R24, RZ, RZ, R15 ;  /* 0x000000ffff187224 */ /* 0x000fe200078e000f */
[--C-:B------:R-:W-:Y:S01]  /*08b0*/  SHF.R.U64 R17, R22, 0xc, R23.reuse ;  /* 0x0000000c16117819 */ /* 0x100fe20000001217 */
[----:B------:R-:W-:Y:S01]  /*08c0*/  IMAD.X R13, RZ, RZ, RZ, P4 ;  /* 0x000000ffff0d7224 */ /* 0x000fe200020e06ff */
[----:B------:R-:W-:Y:S01]  /*08d0*/  SHF.R.U32.HI R22, RZ, 0xc, R23 ;  /* 0x0000000cff167819 */ /* 0x000fe20000011617 */
[----:B------:R-:W-:Y:S01]  /*08e0*/  IMAD.MOV.U32 R12, RZ, RZ, R21 ;  /* 0x000000ffff0c7224 */ /* 0x000fe200078e0015 */
[----:B------:R-:W-:Y:S01]  /*08f0*/  SHF.R.U64 R15, R18, 0xc, R19 ;  /* 0x0000000c120f7819 */ /* 0x000fe20000001213 */
[----:B------:R-:W-:Y:S01]  /*0900*/  IMAD.WIDE.U32 R4, R17, -0x1800, R4 ;  /* 0xffffe80011047825 */ /* 0x000fe200078e0004 */
[----:B------:R-:W-:-:S03]  /*0910*/  SHF.R.U32.HI R18, RZ, 0xc, R19 ;  /* 0x0000000cff127819 */ /* 0x000fc60000011613 */
[----:B------:R-:W-:Y:S02]  /*0920*/  IMAD R22, R22, -0x1800, RZ ;  /* 0xffffe80016167824 */ /* 0x000fe400078e02ff */
[----:B------:R-:W-:Y:S01]  /*0930*/  IMAD.WIDE.U32.X R24, R9, -0x55555556, R24, P1 ;  /* 0xaaaaaaaa09187825 */ /* 0x000fe200008e0418 */
[----:B------:R-:W-:Y:S02]  /*0940*/  IADD3 R14, P1, PT, R2, R16, RZ ;  /* 0x00000010020e7210 */ /* 0x000fe40007f3e0ff */
[----:B------:R-:W-:Y:S01]  /*0950*/  IADD3 R5, PT, PT, R5, -R17, R22 ;  /* 0x8000001105057210 */ /* 0x000fe20007ffe016 */
[----:B------:R-:W-:Y:S01]  /*0960*/  IMAD R18, R18, -0x1800, RZ ;  /* 0xffffe80012127824 */ /* 0x000fe200078e02ff */
[----:B------:R-:W-:Y:S01]  /*0970*/  SHF.R.U64 R17, R24, 0xc, R25 ;  /* 0x0000000c18117819 */ /* 0x000fe20000001219 */
[----:B------:R-:W-:Y:S01]  /*0980*/  IMAD.WIDE.U32 R6, R15, -0x1800, R6 ;  /* 0xffffe8000f067825 */ /* 0x000fe200078e0006 */
[----:B------:R-:W-:Y:S02]  /*0990*/  SHF.R.U32.HI R24, RZ, 0xc, R25 ;  /* 0x0000000cff187819 */ /* 0x000fe40000011619 */
[----:B------:R-:W-:Y:S01]  /*09a0*/  IADD3.X R26, PT, PT, RZ, RZ, R26, P1, P0 ;  /* 0x000000ffff1a7210 */ /* 0x000fe20000fe041a */
[----:B------:R-:W-:Y:S01]  /*09b0*/  IMAD.WIDE.U32.X R12, R11, -0x55555556, R12, P2 ;  /* 0xaaaaaaaa0b0c7825 */ /* 0x000fe200010e040c */
[----:B------:R-:W-:-:S03]  /*09c0*/  IADD3 R7, PT, PT, R7, -R15, R18 ;  /* 0x8000000f07077210 */ /* 0x000fc60007ffe012 */
[----:B------:R-:W-:Y:S01]  /*09d0*/  IMAD R24, R24, -0x1800, RZ ;  /* 0xffffe80018187824 */ /* 0x000fe200078e02ff */
[----:B------:R-:W-:Y:S01]  /*09e0*/  SHF.R.U64 R15, R12, 0xc, R13 ;  /* 0x0000000c0c0f7819 */ /* 0x000fe2000000120d */
[----:B------:R-:W-:Y:S01]  /*09f0*/  IMAD.WIDE.U32 R8, R17, -0x1800, R8 ;  /* 0xffffe80011087825 */ /* 0x000fe200078e0008 */
[----:B------:R-:W-:-:S03]  /*0a00*/  SHF.R.U32.HI R12, RZ, 0xc, R13 ;  /* 0x0000000cff0c7819 */ /* 0x000fc6000001160d */
[----:B------:R-:W-:Y:S01]  /*0a10*/  IMAD R19, R27, 0x8, R3 ;  /* 0x000000081b137824 */ /* 0x000fe200078e0203 */
[----:B------:R-:W-:Y:S01]  /*0a20*/  IADD3 R27, P2, PT, R2, R14, RZ ;  /* 0x0000000e021b7210 */ /* 0x000fe20007f5e0ff */
[----:B------:R-:W-:Y:S01]  /*0a30*/  IMAD.WIDE.U32 R10, R15, -0x1800, R10 ;  /* 0xffffe8000f0a7825 */ /* 0x000fe200078e000a */
[----:B------:R-:W-:Y:S02]  /*0a40*/  IADD3 R9, PT, PT, R9, -R17, R24 ;  /* 0x8000001109097210 */ /* 0x000fe40007ffe018 */
[----:B------:R0:W-:Y:S01]  /*0a50*/  STS.64 [R19], R4 ;  /* 0x0000000413007388 */ /* 0x0001e20000000a00 */
[----:B------:R-:W-:Y:S02]  /*0a60*/  IMAD R12, R12, -0x1800, RZ ;  /* 0xffffe8000c0c7824 */ /* 0x000fe400078e02ff */
[--C-:B------:R-:W-:Y:S02]  /*0a70*/  IMAD R13, R16, 0x8, R3.reuse ;  /* 0x00000008100d7824 */ /* 0x100fe400078e0203 */
[----:B------:R-:W-:Y:S01]  /*0a80*/  IMAD R17, R14, 0x8, R3 ;  /* 0x000000080e117824 */ /* 0x000fe200078e0203 */
[----:B------:R-:W-:-:S02]  /*0a90*/  IADD3 R11, PT, PT, R11, -R15, R12 ;  /* 0x8000000f0b0b7210 */ /* 0x000fc40007ffe00c */
[----:B------:R1:W-:Y:S01]  /*0aa0*/  STS.64 [R13], R6 ;  /* 0x000000060d007388 */ /* 0x0003e20000000a00 */
[----:B0-----:R-:W-:Y:S01]  /*0ab0*/  IMAD R5, R27, 0x8, R3 ;  /* 0x000000081b057824 */ /* 0x001fe200078e0203 */
[----:B------:R-:W-:Y:S02]  /*0ac0*/  IADD3 R27, P0, PT, R2, R27, RZ ;  /* 0x0000001b021b7210 */ /* 0x000fe40007f1e0ff */
[----:B------:R1:W-:Y:S02]  /*0ad0*/  STS.64 [R17], R8 ;  /* 0x0000000811007388 */ /* 0x0003e40000000a00 */
[----:B------:R-:W-:Y:S02]  /*0ae0*/  IADD3.X R26, PT, PT, RZ, RZ, R26, P0, P2 ;  /* 0x000000ffff1a7210 */ /* 0x000fe400007e441a */
[----:B------:R1:W-:Y:S01]  /*0af0*/  STS.64 [R5], R10 ;  /* 0x0000000a05007388 */ /* 0x0003e20000000a00 */
[----:B------:R-:W-:-:S04]  /*0b00*/  ISETP.GE.U32.AND P0, PT, R27, 0x1800, PT ;  /* 0x000018001b00780c */ /* 0x000fc80003f06070 */
[----:B------:R-:W-:-:S13]  /*0b10*/  ISETP.GE.U32.AND.EX P0, PT, R26, RZ, PT, P0 ;  /* 0x000000ff1a00720c */ /* 0x000fda0003f06100 */
[----:B-1----:R-:W-:Y:S05]  /*0b20*/  @!P0 BRA `(.L_x_9) ;  /* 0xfffffff800dc8947 */ /* 0x002fea000383ffff */
.L_x_1:
[----:B------:R-:W-:Y:S05]  /*0b30*/  BSYNC.RECONVERGENT B0 ;  /* 0x0000000000007941 */ /* 0x000fea0003800200 */
.L_x_0:
[----:B------:R-:W-:Y:S06]  /*0b40*/  BAR.SYNC.DEFER_BLOCKING 0x0 ;  /* 0x0000000000007b1d */ /* 0x000fec0000010000 */
[----:B------:R-:W-:Y:S01]  /*0b50*/  UMOV UR4, URZ ;  /* 0x000000ff00047c82 */ /* 0x000fe20008000000 */
[----:B------:R-:W-:Y:S01]  /*0b60*/  CS2R.32 R2, SR_CLOCKLO ;  /* 0x0000000000027805 */ /* 0x000fe20000005000 */
[----:B------:R-:W0:Y:S01]  /*0b70*/  S2UR UR6, SR_CgaCtaId ;  /* 0x00000000000679c3 */ /* 0x000e220000008800 */
[----:B------:R-:W-:Y:S01]  /*0b80*/  IMAD.MOV.U32 R4, RZ, RZ, R0 ;  /* 0x000000ffff047224 */ /* 0x000fe200078e0000 */
[----:B------:R-:W-:Y:S01]  /*0b90*/  UMOV UR5, 0x400 ;  /* 0x0000040000057882 */ /* 0x000fe20000000000 */
[----:B------:R-:W-:Y:S01]  /*0ba0*/  IMAD.MOV.U32 R5, RZ, RZ, RZ ;  /* 0x000000ffff057224 */ /* 0x000fe200078e00ff */
[----:B------:R-:W1:Y:S02]  /*0bb0*/  LDCU.64 UR8, c[0x0][0x358] ;  /* 0x00006b00ff0877ac */ /* 0x000e640008000a00 */
[----:B01----:R-:W-:-:S12]  /*0bc0*/  ULEA UR5, UR6, UR5, 0x18 ;  /* 0x0000000506057291 */ /* 0x003fd8000f8ec0ff */
.L_x_10:
[----:B0-----:R-:W-:Y:S01]  /*0bd0*/  LEA R3, R4, UR5, 0x3 ;  /* 0x0000000504037c11 */ /* 0x001fe2000f8e18ff */
[----:B------:R-:W-:-:S04]  /*0be0*/  UIADD3 UR4, UPT, UPT, UR4, 0x40, URZ ;  /* 0x0000004004047890 */ /* 0x000fc8000fffe0ff */
[----:B------:R-:W-:Y:S01]  /*0bf0*/  UISETP.NE.AND UP0, UPT, UR4, 0x1000, UPT ;  /* 0x000010000400788c */ /* 0x000fe2000bf05270 */
[----:B------:R-:W0:Y:S02]  /*0c00*/  LDS R3, [R3] ;  /* 0x0000000003037984 */ /* 0x000e240000000800 */
[----:B0-----:R-:W-:-:S06]  /*0c10*/  LEA R4, R3, UR5, 0x3 ;  /* 0x0000000503047c11 */ /* 0x001fcc000f8e18ff */
        /* <DEDUP_REMOVED lines=124> */
[----:B------:R-:W0:Y:S01]  /*13e0*/  LDS.64 R4, [R4] ;  /* 0x0000000004047984 */ /* 0x000e220000000a00 */
[----:B------:R-:W-:Y:S05]  /*13f0*/  BRA.U UP0, `(.L_x_10) ;  /* 0xfffffff500f47547 */ /* 0x000fea000b83ffff */
[----:B------:R-:W-:Y:S01]  /*1400*/  BAR.SYNC.DEFER_BLOCKING 0x0 ;  /* 0x0000000000007b1d */ /* 0x000fe20000010000 */
[----:B------:R-:W-:-:S05]  /*1410*/  CS2R.32 R3, SR_CLOCKLO ;  /* 0x0000000000037805 */ /* 0x000fca0000005000 */
[----:B------:R-:W1:Y:S01]  /*1420*/  LDCU.128 UR4, c[0x0][0x380] ;  /* 0x00007000ff0477ac */ /* 0x000e620008000c00 */
[----:B------:R-:W-:Y:S01]  /*1430*/  IMAD.SHL.U32 R8, R0, 0x4, RZ ;  /* 0x0000000400087824 */ /* 0x000fe200078e00ff */
[----:B------:R-:W-:Y:S01]  /*1440*/  SHF.R.U32.HI R9, RZ, 0x1e, R0 ;  /* 0x0000001eff097819 */ /* 0x000fe20000011600 */
[----:B------:R-:W2:Y:S03]  /*1450*/  LDCU.64 UR10, c[0x0][0x390] ;  /* 0x00007200ff0a77ac */ /* 0x000ea60008000a00 */
[C---:B-1----:R-:W-:Y:S02]  /*1460*/  IADD3 R6, P0, PT, R8.reuse, UR4, RZ ;  /* 0x0000000408067c10 */ /* 0x042fe4000ff1e0ff */
[----:B------:R-:W-:Y:S02]  /*1470*/  IADD3 R8, P1, PT, R8, UR6, RZ ;  /* 0x0000000608087c10 */ /* 0x000fe4000ff3e0ff */
[----:B--2---:R-:W-:-:S02]  /*1480*/  LEA R10, P2, R0, UR10, 0x3 ;  /* 0x0000000a000a7c11 */ /* 0x004fc4000f8418ff */
[C---:B------:R-:W-:Y:S02]  /*1490*/  IADD3.X R7, PT, PT, R9.reuse, UR5, RZ, P0, !PT ;  /* 0x0000000509077c10 */ /* 0x040fe400087fe4ff */
[----:B------:R-:W-:Y:S02]  /*14a0*/  IADD3.X R9, PT, PT, R9, UR7, RZ, P1, !PT ;  /* 0x0000000709097c10 */ /* 0x000fe40008ffe4ff */
[----:B------:R-:W-:Y:S01]  /*14b0*/  LEA.HI.X R11, R0, UR11, RZ, 0x3, P2 ;  /* 0x0000000b000b7c11 */ /* 0x000fe200090f1cff */
[----:B------:R-:W-:Y:S04]  /*14c0*/  STG.E desc[UR8][R6.64], R2 ;  /* 0x0000000206007986 */ /* 0x000fe8000c101908 */
[----:B------:R-:W-:Y:S04]  /*14d0*/  STG.E desc[UR8][R8.64], R3 ;  /* 0x0000000308007986 */ /* 0x000fe8000c101908 */
[----:B0-----:R-:W-:Y:S01]  /*14e0*/  STG.E.64 desc[UR8][R10.64], R4 ;  /* 0x000000040a007986 */ /* 0x001fe2000c101b08 */
[----:B------:R-:W-:Y:S05]  /*14f0*/  EXIT ;  /* 0x000000000000794d */ /* 0x000fea0003800000 */
        .weak           $__internal_0_$__cuda_sm20_div_u64
        .type           $__internal_0_$__cuda_sm20_div_u64,@function
        .size           $__internal_0_$__cuda_sm20_div_u64,(.L_x_12 - $__internal_0_$__cuda_sm20_div_u64)
$__internal_0_$__cuda_sm20_div_u64:
[----:B------:R-:W-:Y:S02]  /*1500*/  IMAD.MOV.U32 R12, RZ, RZ, R2 ;  /* 0x000000ffff0c7224 */ /* 0x000fe400078e0002 */
[----:B------:R-:W-:-:S04]  /*1510*/  IMAD.MOV.U32 R13, RZ, RZ, RZ ;  /* 0x000000ffff0d7224 */ /* 0x000fc800078e00ff */
[----:B------:R-:W0:Y:S08]  /*1520*/  I2F.U64.RP R7, R12 ;  /* 0x0000000c00077312 */ /* 0x000e300000309000 */
[----:B0-----:R-:W0:Y:S02]  /*1530*/  MUFU.RCP R7, R7 ;  /* 0x0000000700077308 */ /* 0x001e240000001000 */
[----:B0-----:R-:W-:-:S06]  /*1540*/  VIADD R8, R7, 0x1ffffffe ;  /* 0x1ffffffe07087836 */ /* 0x001fcc0000000000 */
[----:B------:R-:W0:Y:S02]  /*1550*/  F2I.U64.TRUNC R8, R8 ;  /* 0x0000000800087311 */ /* 0x000e24000020d800 */
[----:B0-----:R-:W-:-:S04]  /*1560*/  IMAD.WIDE.U32 R10, R8, R2, RZ ;  /* 0x00000002080a7225 */ /* 0x001fc800078e00ff */
[----:B------:R-:W-:Y:S01]  /*1570*/  IMAD R11, R9, R2, R11 ;  /* 0x00000002090b7224 */ /* 0x000fe200078e020b */
[----:B------:R-:W-:-:S05]  /*1580*/  IADD3 R15, P0, PT, RZ, -R10, RZ ;  /* 0x8000000aff0f7210 */ /* 0x000fca0007f1e0ff */
[----:B------:R-:W-:-:S04]  /*1590*/  IMAD.HI.U32 R10, R8, R15, RZ ;  /* 0x0000000f080a7227 */ /* 0x000fc800078e00ff */
[----:B------:R-:W-:Y:S02]  /*15a0*/  IMAD.X R17, RZ, RZ, ~R11, P0 ;  /* 0x000000ffff117224 */ /* 0x000fe400000e0e0b */
[----:B------:R-:W-:Y:S02]  /*15b0*/  IMAD.MOV.U32 R11, RZ, RZ, R8 ;  /* 0x000000ffff0b7224 */ /* 0x000fe400078e0008 */
[-C--:B------:R-:W-:Y:S02]  /*15c0*/  IMAD R13, R9, R17.reuse, RZ ;  /* 0x00000011090d7224 */ /* 0x080fe400078e02ff */
[----:B------:R-:W-:-:S04]  /*15d0*/  IMAD.WIDE.U32 R10, P0, R8, R17, R10 ;  /* 0x00000011080a7225 */ /* 0x000fc8000780000a */
[----:B------:R-:W-:-:S04]  /*15e0*/  IMAD.HI.U32 R7, R9, R17, RZ ;  /* 0x0000001109077227 */ /* 0x000fc800078e00ff */
[----:B------:R-:W-:-:S04]  /*15f0*/  IMAD.HI.U32 R10, P1, R9, R15, R10 ;  /* 0x0000000f090a7227 */ /* 0x000fc8000782000a */
[----:B------:R-:W-:Y:S01]  /*1600*/  IMAD.X R7, R7, 0x1, R9, P0 ;  /* 0x0000000107077824 */ /* 0x000fe200000e0609 */
[----:B------:R-:W-:-:S04]  /*1610*/  IADD3 R11, P2, PT, R13, R10, RZ ;  /* 0x0000000a0d0b7210 */ /* 0x000fc80007f5e0ff */
[----:B------:R-:W-:Y:S01]  /*1620*/  IADD3.X R7, PT, PT, RZ, RZ, R7, P2, P1 ;  /* 0x000000ffff077210 */ /* 0x000fe200017e2407 */
[----:B------:R-:W-:-:S03]  /*1630*/  IMAD.WIDE.U32 R8, R11, R2, RZ ;  /* 0x000000020b087225 */ /* 0x000fc600078e00ff */
[----:B------:R-:W-:Y:S01]  /*1640*/  IADD3 R13, P0, PT, RZ, -R8, RZ ;  /* 0x80000008ff0d7210 */ /* 0x000fe20007f1e0ff */
[----:B------:R-:W-:Y:S02]  /*1650*/  IMAD R8, R7, R2, R9 ;  /* 0x0000000207087224 */ /* 0x000fe400078e0209 */
[----:B------:R-:W-:Y:S02]  /*1660*/  IMAD.MOV.U32 R9, RZ, RZ, RZ ;  /* 0x000000ffff097224 */ /* 0x000fe400078e00ff */
[----:B------:R-:W-:-:S04]  /*1670*/  IMAD.HI.U32 R10, R11, R13, RZ ;  /* 0x0000000d0b0a7227 */ /* 0x000fc800078e00ff */
[----:B------:R-:W-:-:S04]  /*1680*/  IMAD.X R8, RZ, RZ, ~R8, P0 ;  /* 0x000000ffff087224 */ /* 0x000fc800000e0e08 */
[----:B------:R-:W-:-:S04]  /*1690*/  IMAD.WIDE.U32 R10, P0, R11, R8, R10 ;  /* 0x000000080b0a7225 */ /* 0x000fc8000780000a */
[C---:B------:R-:W-:Y:S02]  /*16a0*/  IMAD R12, R7.reuse, R8, RZ ;  /* 0x00000008070c7224 */ /* 0x040fe400078e02ff */
[----:B------:R-:W-:-:S04]  /*16b0*/  IMAD.HI.U32 R11, P1, R7, R13, R10 ;  /* 0x0000000d070b7227 */ /* 0x000fc8000782000a */
[----:B------:R-:W-:Y:S01]  /*16c0*/  IMAD.HI.U32 R8, R7, R8, RZ ;  /* 0x0000000807087227 */ /* 0x000fe200078e00ff */
[----:B------:R-:W-:-:S03]  /*16d0*/  IADD3 R11, P2, PT, R12, R11, RZ ;  /* 0x0000000b0c0b7210 */ /* 0x000fc60007f5e0ff */
[----:B------:R-:W-:Y:S02]  /*16e0*/  IMAD.X R7, R8, 0x1, R7, P0 ;  /* 0x0000000108077824 */ /* 0x000fe400000e0607 */
[----:B------:R-:W-:-:S03]  /*16f0*/  IMAD.HI.U32 R8, R11, R5, RZ ;  /* 0x000000050b087227 */ /* 0x000fc600078e00ff */
[----:B------:R-:W-:Y:S01]  /*1700*/  IADD3.X R7, PT, PT, RZ, RZ, R7, P2, P1 ;  /* 0x000000ffff077210 */ /* 0x000fe200017e2407 */
[----:B------:R-:W-:-:S04]  /*1710*/  IMAD.WIDE.U32 R8, R11, R6, R8 ;  /* 0x000000060b087225 */ /* 0x000fc800078e0008 */
[C---:B------:R-:W-:Y:S02]  /*1720*/  IMAD R11, R7.reuse, R6, RZ ;  /* 0x00000006070b7224 */ /* 0x040fe400078e02ff */
[----:B------:R-:W-:-:S04]  /*1730*/  IMAD.HI.U32 R8, P0, R7, R5, R8 ;  /* 0x0000000507087227 */ /* 0x000fc80007800008 */
[----:B------:R-:W-:Y:S01]  /*1740*/  IMAD.HI.U32 R7, R7, R6, RZ ;  /* 0x0000000607077227 */ /* 0x000fe200078e00ff */
[----:B------:R-:W-:-:S03]  /*1750*/  IADD3 R11, P1, PT, R11, R8, RZ ;  /* 0x000000080b0b7210 */ /* 0x000fc60007f3e0ff */
[----:B------:R-:W-:Y:S02]  /*1760*/  IMAD.X R7, RZ, RZ, R7, P0 ;  /* 0x000000ffff077224 */ /* 0x000fe400000e0607 */
[----:B------:R-:W-:-:S04]  /*1770*/  IMAD.WIDE.U32 R8, R11, R2, RZ ;  /* 0x000000020b087225 */ /* 0x000fc800078e00ff */
[----:B------:R-:W-:Y:S01]  /*1780*/  IMAD.X R7, RZ, RZ, R7, P1 ;  /* 0x000000ffff077224 */ /* 0x000fe200008e0607 */
[----:B------:R-:W-:-:S03]  /*1790*/  IADD3 R5, P0, PT, -R8, R5, RZ ;  /* 0x0000000508057210 */ /* 0x000fc60007f1e1ff */
[----:B------:R-:W-:-:S04]  /*17a0*/  IMAD R9, R7, R2, R9 ;  /* 0x0000000207097224 */ /* 0x000fc800078e0209 */
[----:B------:R-:W-:Y:S01]  /*17b0*/  IMAD.X R13, R6, 0x1, ~R9, P0 ;  /* 0x00000001060d7824 */ /* 0x000fe200000e0e09 */
[----:B------:R-:W-:Y:S02]  /*17c0*/  ISETP.GE.U32.AND P0, PT, R5, R2, PT ;  /* 0x000000020500720c */ /* 0x000fe40003f06070 */
[----:B------:R-:W-:Y:S02]  /*17d0*/  IADD3 R6, P2, PT, R11, 0x1, RZ ;  /* 0x000000010b067810 */ /* 0x000fe40007f5e0ff */
[-C--:B------:R-:W-:Y:S02]  /*17e0*/  IADD3 R9, P1, PT, -R2, R5.reuse, RZ ;  /* 0x0000000502097210 */ /* 0x080fe40007f3e1ff */
[C---:B------:R-:W-:Y:S01]  /*17f0*/  ISETP.GE.U32.AND.EX P0, PT, R13.reuse, RZ, PT, P0 ;  /* 0x000000ff0d00720c */ /* 0x040fe20003f06100 */
[----:B------:R-:W-:Y:S01]  /*1800*/  IMAD.X R8, RZ, RZ, R7, P2 ;  /* 0x000000ffff087224 */ /* 0x000fe200010e0607 */
[----:B------:R-:W-:Y:S02]  /*1810*/  IADD3.X R10, PT, PT, R13, -0x1, RZ, P1, !PT ;  /* 0xffffffff0d0a7810 */ /* 0x000fe40000ffe4ff */
[----:B------:R-:W-:-:S02]  /*1820*/  SEL R9, R9, R5, P0 ;  /* 0x0000000509097207 */ /* 0x000fc40000000000 */
[----:B------:R-:W-:Y:S02]  /*1830*/  SEL R5, R6, R11, P0 ;  /* 0x0000000b06057207 */ /* 0x000fe40000000000 */
[----:B------:R-:W-:Y:S02]  /*1840*/  SEL R11, R10, R13, P0 ;  /* 0x0000000d0a0b7207 */ /* 0x000fe40000000000 */
[----:B------:R-:W-:Y:S02]  /*1850*/  SEL R6, R8, R7, P0 ;  /* 0x0000000708067207 */ /* 0x000fe40000000000 */
[----:B------:R-:W-:Y:S02]  /*1860*/  ISETP.GE.U32.AND P0, PT, R9, R2, PT ;  /* 0x000000020900720c */ /* 0x000fe40003f06070 */
[----:B------:R-:W-:Y:S02]  /*1870*/  IADD3 R10, P2, PT, R5, 0x1, RZ ;  /* 0x00000001050a7810 */ /* 0x000fe40007f5e0ff */
[----:B------:R-:W-:-:S02]  /*1880*/  ISETP.GE.U32.AND.EX P0, PT, R11, RZ, PT, P0 ;  /* 0x000000ff0b00720c */ /* 0x000fc40003f06100 */
[----:B------:R-:W-:Y:S01]  /*1890*/  ISETP.NE.U32.AND P1, PT, R2, RZ, PT ;  /* 0x000000ff0200720c */ /* 0x000fe20003f25070 */
[----:B------:R-:W-:Y:S01]  /*18a0*/  IMAD.X R11, RZ, RZ, R6, P2 ;  /* 0x000000ffff0b7224 */ /* 0x000fe200010e0606 */
[----:B------:R-:W-:Y:S01]  /*18b0*/  SEL R10, R10, R5, P0 ;  /* 0x000000050a0a7207 */ /* 0x000fe20000000000 */
[----:B------:R-:W-:Y:S01]  /*18c0*/  IMAD.MOV.U32 R5, RZ, RZ, 0x0 ;  /* 0x00000000ff057424 */ /* 0x000fe200078e00ff */
[----:B------:R-:W-:Y:S02]  /*18d0*/  ISETP.NE.AND.EX P1, PT, RZ, RZ, PT, P1 ;  /* 0x000000ffff00720c */ /* 0x000fe40003f25310 */
[----:B------:R-:W-:Y:S02]  /*18e0*/  SEL R11, R11, R6, P0 ;  /* 0x000000060b0b7207 */ /* 0x000fe40000000000 */
[----:B------:R-:W-:Y:S02]  /*18f0*/  SEL R10, R10, 0xffffffff, P1 ;  /* 0xffffffff0a0a7807 */ /* 0x000fe40000800000 */
[----:B------:R-:W-:Y:S01]  /*1900*/  SEL R11, R11, 0xffffffff, P1 ;  /* 0xffffffff0b0b7807 */ /* 0x000fe20000800000 */
[----:B------:R-:W-:Y:S06]  /*1910*/  RET.REL.NODEC R4 `(_Z9shared_bwPjS_Pmj) ;  /* 0xffffffe404b87950 */ /* 0x000fec0003c3ffff */
.L_x_11:
[----:B------:R-:W-:-:S00]  /*1920*/  BRA `(.L_x_11) ;  /* 0xfffffffc00fc7947 */ /* 0x000fc0000383ffff */
[----:B------:R-:W-:-:S00]  /*1930*/  NOP ;  /* 0x0000000000007918 */ /* 0x000fc00000000000 */
        /* <DEDUP_REMOVED lines=12> */
.L_x_12:


//--------------------- .nv.shared._Z9shared_bwPjS_Pmj --------------------------
	.section	.nv.shared._Z9shared_bwPjS_Pmj,"aw",@nobits
	.sectionflags	@""
	.align	8
.nv.shared._Z9shared_bwPjS_Pmj:
	.zero		50176


//--------------------- .nv.shared.reserved.0     --------------------------
	.section	.nv.shared.reserved.0,"aw",@nobits
	.weak		__nv_reservedSMEM_offset_0_alias
	.size		__nv_reservedSMEM_offset_0_alias, 0, 64
	.other		__nv_reservedSMEM_offset_0_alias,@"STO_CUDA_RESERVED_SHARED STV_DEFAULT"
__nv_reservedSMEM_offset_0_alias:
	.zero		0
	.zero		64


//--------------------- .nv.constant0._Z9shared_bwPjS_Pmj --------------------------
	.section	.nv.constant0._Z9shared_bwPjS_Pmj,"a",@progbits
	.sectionflags	@""
	.align	4
.nv.constant0._Z9shared_bwPjS_Pmj:
	.zero		924


//--------------------- SYMBOLS --------------------------

	.type		.nv.reservedSmem.offset0,@object
	.size		.nv.reservedSmem.offset0,0x4
	.type		.nv.reservedSmem.cap,@object
	.size		.nv.reservedSmem.cap,0x4
